	.headerflags	@"EF_CUDA_TEXMODE_UNIFIED EF_CUDA_64BIT_ADDRESS EF_CUDA_ACCELERATORS EF_CUDA_SM90 EF_CUDA_VIRTUAL_SM(EF_CUDA_SM90)"
	.elftype	@"ET_EXEC"


//--------------------- .nv.info                  --------------------------
	.section	.nv.info,"",@"SHT_CUDA_INFO"
	.align	4


	//----- nvinfo : EIATTR_REGCOUNT
	.align		4
        /*0000*/ 	.byte	0x04, 0x2f
        /*0002*/ 	.short	(.L_3 - .L_2)
	.align		4
.L_2:
        /*0004*/ 	.word	index@(triton_poi_fused__native_batch_norm_legit_no_training_convolution_relu_15)
        /*0008*/ 	.word	0x0000001b


	//----- nvinfo : EIATTR_MIN_STACK_SIZE
	.align		4
.L_3:
        /*000c*/ 	.byte	0x04, 0x12
        /*000e*/ 	.short	(.L_5 - .L_4)
	.align		4
.L_4:
        /*0010*/ 	.word	index@(triton_poi_fused__native_batch_norm_legit_no_training_convolution_relu_15)
        /*0014*/ 	.word	0x00000000


	//----- nvinfo : EIATTR_FRAME_SIZE
	.align		4
.L_5:
        /*0018*/ 	.byte	0x04, 0x11
        /*001a*/ 	.short	(.L_7 - .L_6)
	.align		4
.L_6:
        /*001c*/ 	.word	index@(triton_poi_fused__native_batch_norm_legit_no_training_convolution_relu_15)
        /*0020*/ 	.word	0x00000000


	//----- nvinfo : EIATTR_MIN_STACK_SIZE
	.align		4
.L_7:
        /*0024*/ 	.byte	0x04, 0x12
        /*0026*/ 	.short	(.L_9 - .L_8)
	.align		4
.L_8:
        /*0028*/ 	.word	index@(triton_poi_fused__native_batch_norm_legit_no_training_convolution_relu_15)
        /*002c*/ 	.word	0x00000000
.L_9:


//--------------------- .nv.info.triton_poi_fused__native_batch_norm_legit_no_training_convolution_relu_15 --------------------------
	.section	.nv.info.triton_poi_fused__native_batch_norm_legit_no_training_convolution_relu_15,"",@"SHT_CUDA_INFO"
	.sectionflags	@""
	.align	4


	//----- nvinfo : EIATTR_CUDA_API_VERSION
	.align		4
        /*0000*/ 	.byte	0x04, 0x37
        /*0002*/ 	.short	(.L_11 - .L_10)
.L_10:
        /*0004*/ 	.word	0x0000007c


	//----- nvinfo : EIATTR_KPARAM_INFO
	.align		4
.L_11:
        /*0008*/ 	.byte	0x04, 0x17
        /*000a*/ 	.short	(.L_13 - .L_12)
.L_12:
        /*000c*/ 	.word	0x00000000
        /*0010*/ 	.short	0x0007
        /*0012*/ 	.short	0x0038
        /*0014*/ 	.byte	0x00, 0xf0, 0x11, 0x00


	//----- nvinfo : EIATTR_KPARAM_INFO
	.align		4
.L_13:
        /*0018*/ 	.byte	0x04, 0x17
        /*001a*/ 	.short	(.L_15 - .L_14)
.L_14:
        /*001c*/ 	.word	0x00000000
        /*0020*/ 	.short	0x0006
        /*0022*/ 	.short	0x0030
        /*0024*/ 	.byte	0x00, 0xf4, 0x21, 0x00


	//----- nvinfo : EIATTR_KPARAM_INFO
	.align		4
.L_15:
        /*0028*/ 	.byte	0x04, 0x17
        /*002a*/ 	.short	(.L_17 - .L_16)
.L_16:
        /*002c*/ 	.word	0x00000000
        /*0030*/ 	.short	0x0005
        /*0032*/ 	.short	0x0028
        /*0034*/ 	.byte	0x00, 0xf4, 0x21, 0x00


	//----- nvinfo : EIATTR_KPARAM_INFO
	.align		4
.L_17:
        /*0038*/ 	.byte	0x04, 0x17
        /*003a*/ 	.short	(.L_19 - .L_18)
.L_18:
        /*003c*/ 	.word	0x00000000
        /*0040*/ 	.short	0x0004
        /*0042*/ 	.short	0x0020
        /*0044*/ 	.byte	0x00, 0xf4, 0x21, 0x00


	//----- nvinfo : EIATTR_KPARAM_INFO
	.align		4
.L_19:
        /*0048*/ 	.byte	0x04, 0x17
        /*004a*/ 	.short	(.L_21 - .L_20)
.L_20:
        /*004c*/ 	.word	0x00000000
        /*0050*/ 	.short	0x0003
        /*0052*/ 	.short	0x0018
        /*0054*/ 	.byte	0x00, 0xf4, 0x21, 0x00


	//----- nvinfo : EIATTR_KPARAM_INFO
	.align		4
.L_21:
        /*0058*/ 	.byte	0x04, 0x17
        /*005a*/ 	.short	(.L_23 - .L_22)
.L_22:
        /*005c*/ 	.word	0x00000000
        /*0060*/ 	.short	0x0002
        /*0062*/ 	.short	0x0010
        /*0064*/ 	.byte	0x00, 0xf4, 0x21, 0x00


	//----- nvinfo : EIATTR_KPARAM_INFO
	.align		4
.L_23:
        /*0068*/ 	.byte	0x04, 0x17
        /*006a*/ 	.short	(.L_25 - .L_24)
.L_24:
        /*006c*/ 	.word	0x00000000
        /*0070*/ 	.short	0x0001
        /*0072*/ 	.short	0x0008
        /*0074*/ 	.byte	0x00, 0xf4, 0x21, 0x00


	//----- nvinfo : EIATTR_KPARAM_INFO
	.align		4
.L_25:
        /*0078*/ 	.byte	0x04, 0x17
        /*007a*/ 	.short	(.L_27 - .L_26)
.L_26:
        /*007c*/ 	.word	0x00000000
        /*0080*/ 	.short	0x0000
        /*0082*/ 	.short	0x0000
        /*0084*/ 	.byte	0x00, 0xf4, 0x21, 0x00


	//----- nvinfo : EIATTR_SPARSE_MMA_MASK
	.align		4
.L_27:
        /*0088*/ 	.byte	0x03, 0x50
        /*008a*/ 	.short	0x0000


	//----- nvinfo : EIATTR_MAXREG_COUNT
	.align		4
        /*008c*/ 	.byte	0x03, 0x1b
        /*008e*/ 	.short	0x00ff


	//----- nvinfo : EIATTR_EXIT_INSTR_OFFSETS
	.align		4
        /*0090*/ 	.byte	0x04, 0x1c
        /*0092*/ 	.short	(.L_29 - .L_28)


	//   ....[0]....
.L_28:
        /*0094*/ 	.word	0x000003f0


	//   ....[1]....
        /*0098*/ 	.word	0x00000410


	//----- nvinfo : EIATTR_REQNTID
	.align		4
.L_29:
        /*009c*/ 	.byte	0x04, 0x10
        /*009e*/ 	.short	(.L_31 - .L_30)
.L_30:
        /*00a0*/ 	.word	0x00000080
        /*00a4*/ 	.word	0x00000001
        /*00a8*/ 	.word	0x00000001


	//----- nvinfo : EIATTR_CBANK_PARAM_SIZE
	.align		4
.L_31:
        /*00ac*/ 	.byte	0x03, 0x19
        /*00ae*/ 	.short	0x003c


	//----- nvinfo : EIATTR_PARAM_CBANK
	.align		4
        /*00b0*/ 	.byte	0x04, 0x0a
        /*00b2*/ 	.short	(.L_33 - .L_32)
	.align		4
.L_32:
        /*00b4*/ 	.word	index@(.nv.constant0.triton_poi_fused__native_batch_norm_legit_no_training_convolution_relu_15)
        /*00b8*/ 	.short	0x0210
        /*00ba*/ 	.short	0x003c


	//----- nvinfo : EIATTR_SW_WAR
	.align		4
.L_33:
        /*00bc*/ 	.byte	0x04, 0x36
        /*00be*/ 	.short	(.L_35 - .L_34)
.L_34:
        /*00c0*/ 	.word	0x00000008
.L_35:


//--------------------- .nv.callgraph             --------------------------
	.section	.nv.callgraph,"",@"SHT_CUDA_CALLGRAPH"
	.align	4
	.sectionentsize	8
	.align		4
        /*0000*/ 	.word	0x00000000
	.align		4
        /*0004*/ 	.word	0xffffffff
	.align		4
        /*0008*/ 	.word	0x00000000
	.align		4
        /*000c*/ 	.word	0xfffffffe
	.align		4
        /*0010*/ 	.word	0x00000000
	.align		4
        /*0014*/ 	.word	0xfffffffd
	.align		4
        /*0018*/ 	.word	0x00000000
	.align		4
        /*001c*/ 	.word	0xfffffffc


//--------------------- .nv.constant4             --------------------------
	.section	.nv.constant4,"a",@progbits
	.align	8
	.align		8
.nv.constant4:
        /*0000*/ 	.dword	_$_str
	.align		8
        /*0008*/ 	.dword	_$_str_$_2


//--------------------- .text.triton_poi_fused__native_batch_norm_legit_no_training_convolution_relu_15 --------------------------
	.section	.text.triton_poi_fused__native_batch_norm_legit_no_training_convolution_relu_15,"ax",@progbits
	.align	128
        .global         triton_poi_fused__native_batch_norm_legit_no_training_convolution_relu_15
        .type           triton_poi_fused__native_batch_norm_legit_no_training_convolution_relu_15,@function
        .size           triton_poi_fused__native_batch_norm_legit_no_training_convolution_relu_15,(.L_x_1 - triton_poi_fused__native_batch_norm_legit_no_training_convolution_relu_15)
        .other          triton_poi_fused__native_batch_norm_legit_no_training_convolution_relu_15,@"STO_CUDA_ENTRY STV_DEFAULT"
triton_poi_fused__native_batch_norm_legit_no_training_convolution_relu_15:
.text.triton_poi_fused__native_batch_norm_legit_no_training_convolution_relu_15:
[----:B------:R-:W0:Y:S01]  /*0000*/  LDC R1, c[0x0][0x28] ;  /* 0x00000a00ff017b82 */ /* 0x000e220000000800 */
[----:B------:R-:W1:Y:S01]  /*0010*/  S2R R0, SR_TID.X ;  /* 0x0000000000007919 */ /* 0x000e620000002100 */
[----:B------:R-:W-:Y:S01]  /*0020*/  CS2R R10, SRZ ;  /* 0x00000000000a7805 */ /* 0x000fe2000001ff00 */
[----:B------:R-:W-:Y:S01]  /*0030*/  ULDC.64 UR4, c[0x0][0x208] ;  /* 0x0000820000047ab9 */ /* 0x000fe20000000a00 */
[----:B------:R-:W2:Y:S01]  /*0040*/  S2R R3, SR_CTAID.X ;  /* 0x0000000000037919 */ /* 0x000ea20000002500 */
[----:B-1----:R-:W-:-:S04]  /*0050*/  SHF.L.U32 R0, R0, 0x1, RZ ;  /* 0x0000000100007819 */ /* 0x002fc800000006ff */
[----:B------:R-:W-:-:S04]  /*0060*/  LOP3.LUT R0, R0, 0xfe, RZ, 0xc0, !PT ;  /* 0x000000fe00007812 */ /* 0x000fc800078ec0ff */
[----:B--2---:R-:W-:Y:S02]  /*0070*/  LEA R0, R3, R0, 0x8 ;  /* 0x0000000003007211 */ /* 0x004fe400078e40ff */
[----:B------:R-:W1:Y:S02]  /*0080*/  LDC.64 R2, c[0x0][0x210] ;  /* 0x00008400ff027b82 */ /* 0x000e640000000a00 */
[----:B------:R-:W-:-:S13]  /*0090*/  ISETP.GE.AND P0, PT, R0, 0x200, PT ;  /* 0x000002000000780c */ /* 0x000fda0003f06270 */
[----:B------:R-:W2:Y:S02]  /*00a0*/  @!P0 LDC.64 R8, c[0x0][0x228] ;  /* 0x00008a00ff088b82 */ /* 0x000ea40000000a00 */
[----:B--2---:R2:W3:Y:S06]  /*00b0*/  @!P0 LDG.E.EL.64 R10, desc[UR4][R8.64] ;  /* 0x00000004080a8981 */ /* 0x0044ec000c2e1b00 */
[----:B------:R-:W4:Y:S01]  /*00c0*/  @!P0 LDC.64 R16, c[0x0][0x218] ;  /* 0x00008600ff108b82 */ /* 0x000f220000000a00 */
[----:B------:R-:W-:Y:S02]  /*00d0*/  CS2R R6, SRZ ;  /* 0x0000000000067805 */ /* 0x000fe4000001ff00 */
[----:B------:R-:W-:Y:S01]  /*00e0*/  CS2R R4, SRZ ;  /* 0x0000000000047805 */ /* 0x000fe2000001ff00 */
[----:B-1----:R-:W-:-:S04]  /*00f0*/  IMAD.WIDE R2, R0, 0x4, R2 ;  /* 0x0000000400027825 */ /* 0x002fc800078e0202 */
[----:B------:R-:W1:Y:S01]  /*0100*/  @!P0 LDC.64 R18, c[0x0][0x220] ;  /* 0x00008800ff128b82 */ /* 0x000e620000000a00 */
[----:B--2---:R-:W-:Y:S01]  /*0110*/  CS2R R8, SRZ ;  /* 0x0000000000087805 */ /* 0x004fe2000001ff00 */
[----:B------:R-:W2:Y:S06]  /*0120*/  @!P0 LDG.E.64 R4, desc[UR4][R2.64] ;  /* 0x0000000402048981 */ /* 0x000eac000c1e1b00 */
[----:B------:R-:W5:Y:S08]  /*0130*/  @!P0 LDC.64 R20, c[0x0][0x230] ;  /* 0x00008c00ff148b82 */ /* 0x000f700000000a00 */
[----:B------:R-:W5:Y:S01]  /*0140*/  @!P0 LDC.64 R22, c[0x0][0x238] ;  /* 0x00008e00ff168b82 */ /* 0x000f620000000a00 */
[----:B----4-:R-:W2:Y:S01]  /*0150*/  @!P0 LDG.E.EL.64 R6, desc[UR4][R16.64] ;  /* 0x0000000410068981 */ /* 0x010ea2000c2e1b00 */
[----:B------:R-:W-:-:S02]  /*0160*/  CS2R R12, SRZ ;  /* 0x00000000000c7805 */ /* 0x000fc4000001ff00 */
[----:B------:R-:W-:Y:S01]  /*0170*/  CS2R R14, SRZ ;  /* 0x00000000000e7805 */ /* 0x000fe2000001ff00 */
[----:B-1----:R1:W4:Y:S04]  /*0180*/  @!P0 LDG.E.EL.64 R8, desc[UR4][R18.64] ;  /* 0x0000000412088981 */ /* 0x002328000c2e1b00 */
[----:B-----5:R-:W5:Y:S04]  /*0190*/  @!P0 LDG.E.EL.64 R12, desc[UR4][R20.64] ;  /* 0x00000004140c8981 */ /* 0x020f68000c2e1b00 */
[----:B0-----:R-:W5:Y:S01]  /*01a0*/  @!P0 LDG.E.EL.64 R14, desc[UR4][R22.64] ;  /* 0x00000004160e8981 */ /* 0x001f62000c2e1b00 */
[----:B-1----:R-:W-:Y:S01]  /*01b0*/  HFMA2.MMA R19, -RZ, RZ, 1.625, 0 ;  /* 0x3e800000ff137435 */ /* 0x002fe200000001ff */
[----:B---3--:R-:W-:Y:S01]  /*01c0*/  FADD R10, R10, 9.9999997473787516356e-06 ;  /* 0x3727c5ac0a0a7421 */ /* 0x008fe20000000000 */
[----:B------:R-:W-:-:S03]  /*01d0*/  FADD R11, R11, 9.9999997473787516356e-06 ;  /* 0x3727c5ac0b0b7421 */ /* 0x000fc60000000000 */
[----:B------:R-:W0:Y:S08]  /*01e0*/  MUFU.SQRT R24, R10 ;  /* 0x0000000a00187308 */ /* 0x000e300000002000 */
[----:B------:R1:W3:Y:S01]  /*01f0*/  MUFU.SQRT R16, R11 ;  /* 0x0000000b00107308 */ /* 0x0002e20000002000 */
[C---:B0-----:R-:W-:Y:S02]  /*0200*/  FSETP.GT.AND P1, PT, R24.reuse, 8.50705917302346158658e+37, PT ;  /* 0x7e8000001800780b */ /* 0x041fe40003f24000 */
[----:B------:R-:W-:Y:S01]  /*0210*/  FSETP.GEU.AND P3, PT, R24, 1.175494350822287508e-38, PT ;  /* 0x008000001800780b */ /* 0x000fe20003f6e000 */
[----:B-1----:R-:W0:Y:S01]  /*0220*/  LDC.64 R10, c[0x0][0x240] ;  /* 0x00009000ff0a7b82 */ /* 0x002e220000000a00 */
[----:B---3--:R-:W-:-:S02]  /*0230*/  FSETP.GT.AND P2, PT, R16, 8.50705917302346158658e+37, PT ;  /* 0x7e8000001000780b */ /* 0x008fc40003f44000 */
[----:B------:R-:W-:-:S07]  /*0240*/  FSETP.GEU.AND P4, PT, R16, 1.175494350822287508e-38, PT ;  /* 0x008000001000780b */ /* 0x000fce0003f8e000 */
[----:B------:R-:W-:-:S04]  /*0250*/  @P1 FMUL R24, R24, 0.25 ;  /* 0x3e80000018181820 */ /* 0x000fc80000400000 */
[----:B------:R-:W-:Y:S01]  /*0260*/  @!P3 FMUL R24, R24, 16777216 ;  /* 0x4b8000001818b820 */ /* 0x000fe20000400000 */
[----:B------:R-:W-:-:S04]  /*0270*/  @P2 FMUL R16, R16, 0.25 ;  /* 0x3e80000010102820 */ /* 0x000fc80000400000 */
[----:B------:R-:W-:Y:S01]  /*0280*/  @!P4 FMUL R16, R16, 16777216 ;  /* 0x4b8000001010c820 */ /* 0x000fe20000400000 */
[----:B------:R-:W1:Y:S01]  /*0290*/  MUFU.RCP R24, R24 ;  /* 0x0000001800187308 */ /* 0x000e620000001000 */
[----:B------:R-:W-:-:S07]  /*02a0*/  FSEL R17, R19, 1, P1 ;  /* 0x3f80000013117808 */ /* 0x000fce0000800000 */
[----:B------:R-:W3:Y:S01]  /*02b0*/  MUFU.RCP R16, R16 ;  /* 0x0000001000107308 */ /* 0x000ee20000001000 */
[----:B------:R-:W-:Y:S01]  /*02c0*/  FSEL R19, R19, 1, P2 ;  /* 0x3f80000013137808 */ /* 0x000fe20001000000 */
[----:B------:R-:W-:Y:S01]  /*02d0*/  @!P3 FMUL R17, R17, 16777216 ;  /* 0x4b8000001111b820 */ /* 0x000fe20000400000 */
[----:B--2---:R-:W-:Y:S01]  /*02e0*/  FADD R4, R6, R4 ;  /* 0x0000000406047221 */ /* 0x004fe20000000000 */
[----:B------:R-:W-:Y:S02]  /*02f0*/  FADD R5, R7, R5 ;  /* 0x0000000507057221 */ /* 0x000fe40000000000 */
[----:B------:R-:W-:Y:S01]  /*0300*/  @!P4 FMUL R19, R19, 16777216 ;  /* 0x4b8000001313c820 */ /* 0x000fe20000400000 */
[----:B-1----:R-:W-:Y:S01]  /*0310*/  FMUL R17, R24, R17 ;  /* 0x0000001118117220 */ /* 0x002fe20000400000 */
[----:B----4-:R-:W-:Y:S01]  /*0320*/  FADD R8, R4, -R8 ;  /* 0x8000000804087221 */ /* 0x010fe20000000000 */
[----:B------:R-:W-:Y:S01]  /*0330*/  FADD R9, R5, -R9 ;  /* 0x8000000905097221 */ /* 0x000fe20000000000 */
[----:B---3--:R-:W-:-:S02]  /*0340*/  FMUL R6, R16, R19 ;  /* 0x0000001310067220 */ /* 0x008fc40000400000 */
[----:B------:R-:W-:Y:S02]  /*0350*/  FMUL R17, R8, R17 ;  /* 0x0000001108117220 */ /* 0x000fe40000400000 */
[----:B------:R-:W-:Y:S02]  /*0360*/  FMUL R6, R9, R6 ;  /* 0x0000000609067220 */ /* 0x000fe40000400000 */
[----:B-----5:R-:W-:Y:S02]  /*0370*/  FFMA R12, R17, R12, R14 ;  /* 0x0000000c110c7223 */ /* 0x020fe4000000000e */
[----:B------:R-:W-:Y:S01]  /*0380*/  FFMA R6, R6, R13, R15 ;  /* 0x0000000d06067223 */ /* 0x000fe2000000000f */
[----:B------:R1:W-:Y:S02]  /*0390*/  @!P0 STG.E.64 desc[UR4][R2.64], R4 ;  /* 0x0000000402008986 */ /* 0x0003e4000c101b04 */
[----:B------:R-:W-:Y:S02]  /*03a0*/  FSETP.GEU.AND P1, PT, R12, RZ, PT ;  /* 0x000000ff0c00720b */ /* 0x000fe40003f2e000 */
[----:B------:R-:W-:Y:S01]  /*03b0*/  FSETP.GEU.AND P2, PT, R6, RZ, PT ;  /* 0x000000ff0600720b */ /* 0x000fe20003f4e000 */
[----:B0-----:R-:W-:Y:S01]  /*03c0*/  IMAD.WIDE R10, R0, 0x4, R10 ;  /* 0x00000004000a7825 */ /* 0x001fe200078e020a */
[----:B------:R-:W-:-:S02]  /*03d0*/  FSEL R12, R12, RZ, P1 ;  /* 0x000000ff0c0c7208 */ /* 0x000fc40000800000 */
[----:B------:R-:W-:Y:S01]  /*03e0*/  FSEL R13, R6, RZ, P2 ;  /* 0x000000ff060d7208 */ /* 0x000fe20001000000 */
[----:B------:R-:W-:Y:S08]  /*03f0*/  @P0 EXIT ;  /* 0x000000000000094d */ /* 0x000ff00003800000 */
[----:B------:R-:W-:Y:S01]  /*0400*/  STG.E.64 desc[UR4][R10.64], R12 ;  /* 0x0000000c0a007986 */ /* 0x000fe2000c101b04 */
[----:B------:R-:W-:Y:S05]  /*0410*/  EXIT ;  /* 0x000000000000794d */ /* 0x000fea0003800000 */
.L_x_0:
[----:B------:R-:W-:-:S00]  /*0420*/  BRA `(.L_x_0) ;  /* 0xfffffffc00fc7947 */ /* 0x000fc0000383ffff */
[----:B------:R-:W-:-:S00]  /*0430*/  NOP ;  /* 0x0000000000007918 */ /* 0x000fc00000000000 */
        /* <DEDUP_REMOVED lines=12> */
.L_x_1:


//--------------------- .nv.global.init           --------------------------
	.section	.nv.global.init,"aw",@progbits
.nv.global.init:
	.type		_$_str,@object
	.size		_$_str,(_$_str_$_2 - _$_str)
_$_str:
        /*0000*/ 	.byte	0x5f, 0x5f, 0x43, 0x55, 0x44, 0x41, 0x5f, 0x46, 0x54, 0x5a, 0x00
	.type		_$_str_$_2,@object
	.size		_$_str_$_2,(.L_1 - _$_str_$_2)
_$_str_$_2:
        /*000b*/ 	.byte	0x5f, 0x5f, 0x43, 0x55, 0x44, 0x41, 0x5f, 0x50, 0x52, 0x45, 0x43, 0x5f, 0x53, 0x51, 0x52, 0x54
        /*001b*/ 	.byte	0x00
.L_1:


//--------------------- .nv.constant0.triton_poi_fused__native_batch_norm_legit_no_training_convolution_relu_15 --------------------------
	.section	.nv.constant0.triton_poi_fused__native_batch_norm_legit_no_training_convolution_relu_15,"a",@progbits
	.sectionflags	@""
	.align	4
.nv.constant0.triton_poi_fused__native_batch_norm_legit_no_training_convolution_relu_15:
	.zero		588
